//
// Generated by NVIDIA NVVM Compiler
//
// Compiler Build ID: CL-36424714
// Cuda compilation tools, release 13.0, V13.0.88
// Based on NVVM 20.0.0
//

.version 9.0
.target sm_100
.address_size 64

	// .globl	_Z9matrixaddPfS_iffffS_

.visible .entry _Z9matrixaddPfS_iffffS_(
	.param .u64 .ptr .align 1 _Z9matrixaddPfS_iffffS__param_0,
	.param .u64 .ptr .align 1 _Z9matrixaddPfS_iffffS__param_1,
	.param .u32 _Z9matrixaddPfS_iffffS__param_2,
	.param .f32 _Z9matrixaddPfS_iffffS__param_3,
	.param .f32 _Z9matrixaddPfS_iffffS__param_4,
	.param .f32 _Z9matrixaddPfS_iffffS__param_5,
	.param .f32 _Z9matrixaddPfS_iffffS__param_6,
	.param .u64 .ptr .align 1 _Z9matrixaddPfS_iffffS__param_7
)
{
	.reg .pred 	%p<12>;
	.reg .b32 	%r<35>;
	.reg .b32 	%f<46>;
	.reg .b64 	%rd<26>;

	ld.param.u64 	%rd8, [_Z9matrixaddPfS_iffffS__param_0];
	ld.param.u64 	%rd9, [_Z9matrixaddPfS_iffffS__param_1];
	ld.param.u32 	%r16, [_Z9matrixaddPfS_iffffS__param_2];
	ld.param.f32 	%f7, [_Z9matrixaddPfS_iffffS__param_3];
	ld.param.f32 	%f8, [_Z9matrixaddPfS_iffffS__param_4];
	ld.param.f32 	%f9, [_Z9matrixaddPfS_iffffS__param_5];
	ld.param.f32 	%f10, [_Z9matrixaddPfS_iffffS__param_6];
	ld.param.u64 	%rd10, [_Z9matrixaddPfS_iffffS__param_7];
	cvta.to.global.u64 	%rd1, %rd8;
	cvta.to.global.u64 	%rd2, %rd9;
	cvta.to.global.u64 	%rd11, %rd10;
	mov.u32 	%r17, %ctaid.x;
	mov.u32 	%r18, %ntid.x;
	mov.u32 	%r19, %tid.x;
	mad.lo.s32 	%r20, %r17, %r18, %r19;
	add.s32 	%r1, %r16, 2;
	mad.lo.s32 	%r2, %r1, %r20, %r1;
	mul.wide.s32 	%rd12, %r20, 4;
	add.s64 	%rd3, %rd11, %rd12;
	mov.b32 	%r21, -1082130432;
	st.global.u32 	[%rd3], %r21;
	setp.lt.s32 	%p1, %r16, 1;
	@%p1 bra 	$L__BB0_12;
	setp.eq.s32 	%p2, %r16, 1;
	mov.b32 	%r34, 1;
	@%p2 bra 	$L__BB0_9;
	and.b32  	%r24, %r16, 2147483646;
	neg.s32 	%r33, %r24;
	not.b32 	%r25, %r16;
	add.s32 	%r31, %r25, %r2;
	add.s32 	%r30, %r2, 1;
	mov.b32 	%r32, 0;
	add.s64 	%rd14, %rd2, 4;
	mul.wide.s32 	%rd17, %r1, 4;
	add.s64 	%rd18, %rd2, %rd17;
$L__BB0_3:
	mul.wide.s32 	%rd13, %r31, 4;
	add.s64 	%rd4, %rd14, %rd13;
	mul.wide.s32 	%rd15, %r30, 4;
	add.s64 	%rd16, %rd1, %rd15;
	add.s64 	%rd5, %rd16, 4;
	add.s64 	%rd6, %rd18, %rd15;
	add.s64 	%rd7, %rd14, %rd15;
	ld.global.f32 	%f11, [%rd7+-8];
	ld.global.f32 	%f12, [%rd7];
	mul.f32 	%f13, %f10, %f12;
	fma.rn.f32 	%f14, %f8, %f11, %f13;
	ld.global.f32 	%f15, [%rd4+-4];
	fma.rn.f32 	%f16, %f7, %f15, %f14;
	ld.global.f32 	%f17, [%rd6];
	fma.rn.f32 	%f18, %f9, %f17, %f16;
	st.global.f32 	[%rd16], %f18;
	ld.global.f32 	%f45, [%rd7+-4];
	setp.gt.f32 	%p3, %f18, %f45;
	sub.f32 	%f19, %f18, %f45;
	neg.f32 	%f20, %f19;
	selp.f32 	%f2, %f19, %f20, %p3;
	ld.global.f32 	%f21, [%rd3];
	setp.leu.f32 	%p4, %f2, %f21;
	@%p4 bra 	$L__BB0_5;
	st.global.f32 	[%rd3], %f2;
	ld.global.f32 	%f45, [%rd7+-4];
$L__BB0_5:
	ld.global.f32 	%f22, [%rd7+4];
	mul.f32 	%f23, %f10, %f22;
	fma.rn.f32 	%f24, %f8, %f45, %f23;
	ld.global.f32 	%f25, [%rd4];
	fma.rn.f32 	%f26, %f7, %f25, %f24;
	ld.global.f32 	%f27, [%rd6+4];
	fma.rn.f32 	%f28, %f9, %f27, %f26;
	st.global.f32 	[%rd5], %f28;
	ld.global.f32 	%f29, [%rd7];
	setp.gt.f32 	%p5, %f28, %f29;
	sub.f32 	%f30, %f28, %f29;
	neg.f32 	%f31, %f30;
	selp.f32 	%f5, %f30, %f31, %p5;
	ld.global.f32 	%f32, [%rd3];
	setp.leu.f32 	%p6, %f5, %f32;
	@%p6 bra 	$L__BB0_7;
	st.global.f32 	[%rd3], %f5;
$L__BB0_7:
	add.s32 	%r33, %r33, 2;
	add.s32 	%r32, %r32, 2;
	add.s32 	%r31, %r31, 2;
	add.s32 	%r30, %r30, 2;
	setp.ne.s32 	%p7, %r33, 0;
	@%p7 bra 	$L__BB0_3;
	add.s32 	%r34, %r32, 1;
$L__BB0_9:
	and.b32  	%r26, %r16, 1;
	setp.eq.b32 	%p8, %r26, 1;
	not.pred 	%p9, %p8;
	@%p9 bra 	$L__BB0_12;
	add.s32 	%r27, %r34, %r2;
	mul.wide.s32 	%rd19, %r27, 4;
	add.s64 	%rd20, %rd2, %rd19;
	ld.global.f32 	%f33, [%rd20+-4];
	ld.global.f32 	%f34, [%rd20+4];
	mul.f32 	%f35, %f10, %f34;
	fma.rn.f32 	%f36, %f8, %f33, %f35;
	sub.s32 	%r28, %r27, %r16;
	add.s32 	%r29, %r28, -2;
	mul.wide.s32 	%rd21, %r29, 4;
	add.s64 	%rd22, %rd2, %rd21;
	ld.global.f32 	%f37, [%rd22];
	fma.rn.f32 	%f38, %f7, %f37, %f36;
	mul.wide.s32 	%rd23, %r1, 4;
	add.s64 	%rd24, %rd20, %rd23;
	ld.global.f32 	%f39, [%rd24];
	fma.rn.f32 	%f40, %f9, %f39, %f38;
	add.s64 	%rd25, %rd1, %rd19;
	st.global.f32 	[%rd25], %f40;
	ld.global.f32 	%f41, [%rd20];
	setp.gt.f32 	%p10, %f40, %f41;
	sub.f32 	%f42, %f40, %f41;
	neg.f32 	%f43, %f42;
	selp.f32 	%f6, %f42, %f43, %p10;
	ld.global.f32 	%f44, [%rd3];
	setp.leu.f32 	%p11, %f6, %f44;
	@%p11 bra 	$L__BB0_12;
	st.global.f32 	[%rd3], %f6;
$L__BB0_12:
	ret;

}


// ===== COMPILED SASS (sm_100) =====

	.target	sm_100

	.elftype	@"ET_EXEC"


//--------------------- .note.nv.tkinfo           --------------------------
	.section	.note.nv.tkinfo,"",@"SHT_NOTE"
	.sectionflags	@"SHF_NOTE_NV_TKINFO"
	.tkinfo
        /*0018*/ 	.word	0x00000002
        /*0030*/ 	.string	""
        /*0030*/ 	.string	"ptxas"
        /*0030*/ 	.string	"Cuda compilation tools, release 13.0, V13.0.88"
        /*0030*/ 	.string	"Build cuda_13.0.r13.0/compiler.36424714_0"
        /*0030*/ 	.string	"-arch sm_100 -m 64 "



//--------------------- .note.nv.cuinfo           --------------------------
	.section	.note.nv.cuinfo,"",@"SHT_NOTE"
	.sectionflags	@"SHF_NOTE_NV_CUINFO"
        /*0018*/ 	.short	0x0002
        /*001a*/ 	.short	0x0064
        /*001c*/ 	.short	0x0082
	.zero		2


//--------------------- .nv.info                  --------------------------
	.section	.nv.info,"",@"SHT_CUDA_INFO"
	.align	4


	//----- nvinfo : EIATTR_REGCOUNT
	.align		4
        /*0000*/ 	.byte	0x04, 0x2f
        /*0002*/ 	.short	(.L_1 - .L_0)
	.align		4
.L_0:
        /*0004*/ 	.word	index@(_Z9matrixaddPfS_iffffS_)
        /*0008*/ 	.word	0x0000001c


	//----- nvinfo : EIATTR_FRAME_SIZE
	.align		4
.L_1:
        /*000c*/ 	.byte	0x04, 0x11
        /*000e*/ 	.short	(.L_3 - .L_2)
	.align		4
.L_2:
        /*0010*/ 	.word	index@(_Z9matrixaddPfS_iffffS_)
        /*0014*/ 	.word	0x00000000


	//----- nvinfo : EIATTR_MIN_STACK_SIZE
	.align		4
.L_3:
        /*0018*/ 	.byte	0x04, 0x12
        /*001a*/ 	.short	(.L_5 - .L_4)
	.align		4
.L_4:
        /*001c*/ 	.word	index@(_Z9matrixaddPfS_iffffS_)
        /*0020*/ 	.word	0x00000000
.L_5:


//--------------------- .nv.compat                --------------------------
	.section	.nv.compat,"",@"SHT_CUDA_COMPAT_INFO"
	.align	4
        /*0000*/ 	.byte	0x02, 0x09, 0x00, 0x00, 0x02, 0x02, 0x01, 0x00, 0x02, 0x05, 0x05, 0x00, 0x03, 0x07, 0x01, 0x01
        /*0010*/ 	.byte	0x02, 0x03, 0x00, 0x00, 0x02, 0x06, 0x01, 0x00, 0x04, 0x0b, 0x08, 0x00, 0x09, 0x00, 0x00, 0x00
        /*0020*/ 	.byte	0x00, 0x00, 0x00, 0x00


//--------------------- .nv.info._Z9matrixaddPfS_iffffS_ --------------------------
	.section	.nv.info._Z9matrixaddPfS_iffffS_,"",@"SHT_CUDA_INFO"
	.sectionflags	@""
	.align	4


	//----- nvinfo : EIATTR_CUDA_API_VERSION
	.align		4
        /*0000*/ 	.byte	0x04, 0x37
        /*0002*/ 	.short	(.L_7 - .L_6)
.L_6:
        /*0004*/ 	.word	0x00000082


	//----- nvinfo : EIATTR_KPARAM_INFO
	.align		4
.L_7:
        /*0008*/ 	.byte	0x04, 0x17
        /*000a*/ 	.short	(.L_9 - .L_8)
.L_8:
        /*000c*/ 	.word	0x00000000
        /*0010*/ 	.short	0x0007
        /*0012*/ 	.short	0x0028
        /*0014*/ 	.byte	0x00, 0xf5, 0x21, 0x00


	//----- nvinfo : EIATTR_KPARAM_INFO
	.align		4
.L_9:
        /*0018*/ 	.byte	0x04, 0x17
        /*001a*/ 	.short	(.L_11 - .L_10)
.L_10:
        /*001c*/ 	.word	0x00000000
        /*0020*/ 	.short	0x0006
        /*0022*/ 	.short	0x0020
        /*0024*/ 	.byte	0x00, 0xf0, 0x11, 0x00


	//----- nvinfo : EIATTR_KPARAM_INFO
	.align		4
.L_11:
        /*0028*/ 	.byte	0x04, 0x17
        /*002a*/ 	.short	(.L_13 - .L_12)
.L_12:
        /*002c*/ 	.word	0x00000000
        /*0030*/ 	.short	0x0005
        /*0032*/ 	.short	0x001c
        /*0034*/ 	.byte	0x00, 0xf0, 0x11, 0x00


	//----- nvinfo : EIATTR_KPARAM_INFO
	.align		4
.L_13:
        /*0038*/ 	.byte	0x04, 0x17
        /*003a*/ 	.short	(.L_15 - .L_14)
.L_14:
        /*003c*/ 	.word	0x00000000
        /*0040*/ 	.short	0x0004
        /*0042*/ 	.short	0x0018
        /*0044*/ 	.byte	0x00, 0xf0, 0x11, 0x00


	//----- nvinfo : EIATTR_KPARAM_INFO
	.align		4
.L_15:
        /*0048*/ 	.byte	0x04, 0x17
        /*004a*/ 	.short	(.L_17 - .L_16)
.L_16:
        /*004c*/ 	.word	0x00000000
        /*0050*/ 	.short	0x0003
        /*0052*/ 	.short	0x0014
        /*0054*/ 	.byte	0x00, 0xf0, 0x11, 0x00


	//----- nvinfo : EIATTR_KPARAM_INFO
	.align		4
.L_17:
        /*0058*/ 	.byte	0x04, 0x17
        /*005a*/ 	.short	(.L_19 - .L_18)
.L_18:
        /*005c*/ 	.word	0x00000000
        /*0060*/ 	.short	0x0002
        /*0062*/ 	.short	0x0010
        /*0064*/ 	.byte	0x00, 0xf0, 0x11, 0x00


	//----- nvinfo : EIATTR_KPARAM_INFO
	.align		4
.L_19:
        /*0068*/ 	.byte	0x04, 0x17
        /*006a*/ 	.short	(.L_21 - .L_20)
.L_20:
        /*006c*/ 	.word	0x00000000
        /*0070*/ 	.short	0x0001
        /*0072*/ 	.short	0x0008
        /*0074*/ 	.byte	0x00, 0xf5, 0x21, 0x00


	//----- nvinfo : EIATTR_KPARAM_INFO
	.align		4
.L_21:
        /*0078*/ 	.byte	0x04, 0x17
        /*007a*/ 	.short	(.L_23 - .L_22)
.L_22:
        /*007c*/ 	.word	0x00000000
        /*0080*/ 	.short	0x0000
        /*0082*/ 	.short	0x0000
        /*0084*/ 	.byte	0x00, 0xf5, 0x21, 0x00


	//----- nvinfo : EIATTR_SPARSE_MMA_MASK
	.align		4
.L_23:
        /*0088*/ 	.byte	0x03, 0x50
        /*008a*/ 	.short	0x0000


	//----- nvinfo : EIATTR_MAXREG_COUNT
	.align		4
        /*008c*/ 	.byte	0x03, 0x1b
        /*008e*/ 	.short	0x00ff


	//----- nvinfo : EIATTR_MERCURY_ISA_VERSION
	.align		4
        /*0090*/ 	.byte	0x03, 0x5f
        /*0092*/ 	.short	0x0101


	//----- nvinfo : EIATTR_VRC_CTA_INIT_COUNT
	.align		4
        /*0094*/ 	.byte	0x02, 0x4a
	.zero		1
	.zero		1


	//----- nvinfo : EIATTR_EXIT_INSTR_OFFSETS
	.align		4
        /*0098*/ 	.byte	0x04, 0x1c
        /*009a*/ 	.short	(.L_25 - .L_24)


	//   ....[0]....
.L_24:
        /*009c*/ 	.word	0x000000c0


	//   ....[1]....
        /*00a0*/ 	.word	0x00000510


	//   ....[2]....
        /*00a4*/ 	.word	0x000006c0


	//   ....[3]....
        /*00a8*/ 	.word	0x000006e0


	//----- nvinfo : EIATTR_CBANK_PARAM_SIZE
	.align		4
.L_25:
        /*00ac*/ 	.byte	0x03, 0x19
        /*00ae*/ 	.short	0x0030


	//----- nvinfo : EIATTR_PARAM_CBANK
	.align		4
        /*00b0*/ 	.byte	0x04, 0x0a
        /*00b2*/ 	.short	(.L_27 - .L_26)
	.align		4
.L_26:
        /*00b4*/ 	.word	index@(.nv.constant0._Z9matrixaddPfS_iffffS_)
        /*00b8*/ 	.short	0x0380
        /*00ba*/ 	.short	0x0030


	//----- nvinfo : EIATTR_SW_WAR
	.align		4
.L_27:
        /*00bc*/ 	.byte	0x04, 0x36
        /*00be*/ 	.short	(.L_29 - .L_28)
.L_28:
        /*00c0*/ 	.word	0x00000008
.L_29:


//--------------------- .nv.callgraph             --------------------------
	.section	.nv.callgraph,"",@"SHT_CUDA_CALLGRAPH"
	.align	4
	.sectionentsize	8
	.align		4
        /*0000*/ 	.word	0x00000000
	.align		4
        /*0004*/ 	.word	0xffffffff
	.align		4
        /*0008*/ 	.word	0x00000000
	.align		4
        /*000c*/ 	.word	0xfffffffe
	.align		4
        /*0010*/ 	.word	0x00000000
	.align		4
        /*0014*/ 	.word	0xfffffffd
	.align		4
        /*0018*/ 	.word	0x00000000
	.align		4
        /*001c*/ 	.word	0xfffffffc


//--------------------- .text._Z9matrixaddPfS_iffffS_ --------------------------
	.section	.text._Z9matrixaddPfS_iffffS_,"ax",@progbits
	.align	128
        .global         _Z9matrixaddPfS_iffffS_
        .type           _Z9matrixaddPfS_iffffS_,@function
        .size           _Z9matrixaddPfS_iffffS_,(.L_x_3 - _Z9matrixaddPfS_iffffS_)
        .other          _Z9matrixaddPfS_iffffS_,@"STO_CUDA_ENTRY STV_DEFAULT"
_Z9matrixaddPfS_iffffS_:
.text._Z9matrixaddPfS_iffffS_:
[----:B------:R-:W-:Y:S01]  /*0000*/  LDC R1, c[0x0][0x37c] ;  /* 0x0000df00ff017b82 */ /* 0x000fe20000000800 */
[----:B------:R-:W0:Y:S07]  /*0010*/  S2R R0, SR_TID.X ;  /* 0x0000000000007919 */ /* 0x000e2e0000002100 */
[----:B------:R-:W1:Y:S01]  /*0020*/  LDC R18, c[0x0][0x390] ;  /* 0x0000e400ff127b82 */ /* 0x000e620000000800 */
[----:B------:R-:W2:Y:S01]  /*0030*/  LDCU.64 UR6, c[0x0][0x358] ;  /* 0x00006b00ff0677ac */ /* 0x000ea20008000a00 */
[----:B------:R-:W-:-:S06]  /*0040*/  HFMA2 R7, -RZ, RZ, -1.875, 0 ;  /* 0xbf800000ff077431 */ /* 0x000fcc00000001ff */
[----:B------:R-:W0:Y:S08]  /*0050*/  S2UR UR4, SR_CTAID.X ;  /* 0x00000000000479c3 */ /* 0x000e300000002500 */
[----:B------:R-:W0:Y:S08]  /*0060*/  LDC R5, c[0x0][0x360] ;  /* 0x0000d800ff057b82 */ /* 0x000e300000000800 */
[----:B------:R-:W3:Y:S01]  /*0070*/  LDC.64 R2, c[0x0][0x3a8] ;  /* 0x0000ea00ff027b82 */ /* 0x000ee20000000a00 */
[----:B-1----:R-:W-:Y:S01]  /*0080*/  ISETP.GE.AND P0, PT, R18, 0x1, PT ;  /* 0x000000011200780c */ /* 0x002fe20003f06270 */
[----:B0-----:R-:W-:-:S04]  /*0090*/  IMAD R5, R5, UR4, R0 ;  /* 0x0000000405057c24 */ /* 0x001fc8000f8e0200 */
[----:B---3--:R-:W-:-:S05]  /*00a0*/  IMAD.WIDE R2, R5, 0x4, R2 ;  /* 0x0000000405027825 */ /* 0x008fca00078e0202 */
[----:B--2---:R0:W-:Y:S03]  /*00b0*/  STG.E desc[UR6][R2.64], R7 ;  /* 0x0000000702007986 */ /* 0x0041e6000c101906 */
[----:B------:R-:W-:Y:S05]  /*00c0*/  @!P0 EXIT ;  /* 0x000000000000894d */ /* 0x000fea0003800000 */
[C---:B------:R-:W-:Y:S01]  /*00d0*/  ISETP.NE.AND P0, PT, R18.reuse, 0x1, PT ;  /* 0x000000011200780c */ /* 0x040fe20003f05270 */
[----:B------:R-:W-:Y:S01]  /*00e0*/  UMOV UR4, 0x1 ;  /* 0x0000000100047882 */ /* 0x000fe20000000000 */
[----:B------:R-:W-:-:S05]  /*00f0*/  IADD3 R0, PT, PT, R18, 0x2, RZ ;  /* 0x0000000212007810 */ /* 0x000fca0007ffe0ff */
[----:B------:R-:W-:-:S06]  /*0100*/  IMAD R14, R5, R0, R0 ;  /* 0x00000000050e7224 */ /* 0x000fcc00078e0200 */
[----:B------:R-:W-:Y:S05]  /*0110*/  @!P0 BRA `(.L_x_0) ;  /* 0x0000000000f08947 */ /* 0x000fea0003800000 */
[----:B------:R-:W1:Y:S01]  /*0120*/  LDCU.64 UR4, c[0x0][0x388] ;  /* 0x00007100ff0477ac */ /* 0x000e620008000a00 */
[----:B0-----:R-:W0:Y:S01]  /*0130*/  LDC.64 R6, c[0x0][0x388] ;  /* 0x0000e200ff067b82 */ /* 0x001e220000000a00 */
[----:B------:R-:W-:Y:S02]  /*0140*/  LOP3.LUT R19, RZ, R18, RZ, 0x33, !PT ;  /* 0x00000012ff137212 */ /* 0x000fe400078e33ff */
[----:B------:R-:W-:Y:S01]  /*0150*/  LOP3.LUT R18, R18, 0x7ffffffe, RZ, 0xc0, !PT ;  /* 0x7ffffffe12127812 */ /* 0x000fe200078ec0ff */
[----:B------:R-:W2:Y:S01]  /*0160*/  LDCU UR8, c[0x0][0x3a0] ;  /* 0x00007400ff0877ac */ /* 0x000ea20008000800 */
[C---:B------:R-:W-:Y:S02]  /*0170*/  IADD3 R15, PT, PT, R14.reuse, 0x1, RZ ;  /* 0x000000010e0f7810 */ /* 0x040fe40007ffe0ff */
[----:B------:R-:W-:Y:S01]  /*0180*/  IADD3 R19, PT, PT, R14, R19, RZ ;  /* 0x000000130e137210 */ /* 0x000fe20007ffe0ff */
[----:B------:R-:W3:Y:S01]  /*0190*/  LDCU UR9, c[0x0][0x394] ;  /* 0x00007280ff0977ac */ /* 0x000ee20008000800 */
[----:B------:R-:W-:Y:S01]  /*01a0*/  IADD3 R18, PT, PT, -R18, RZ, RZ ;  /* 0x000000ff12127210 */ /* 0x000fe20007ffe1ff */
[----:B------:R-:W4:Y:S01]  /*01b0*/  LDCU.64 UR10, c[0x0][0x398] ;  /* 0x00007300ff0a77ac */ /* 0x000f220008000a00 */
[----:B-1----:R-:W-:-:S04]  /*01c0*/  UIADD3 UR4, UP0, UPT, UR4, 0x4, URZ ;  /* 0x0000000404047890 */ /* 0x002fc8000ff1e0ff */
[----:B------:R-:W-:Y:S02]  /*01d0*/  UIADD3.X UR5, UPT, UPT, URZ, UR5, URZ, UP0, !UPT ;  /* 0x00000005ff057290 */ /* 0x000fe400087fe4ff */
[----:B------:R-:W-:Y:S01]  /*01e0*/  MOV R4, UR4 ;  /* 0x0000000400047c02 */ /* 0x000fe20008000f00 */
[----:B0-----:R-:W-:Y:S01]  /*01f0*/  IMAD.WIDE R6, R0, 0x4, R6 ;  /* 0x0000000400067825 */ /* 0x001fe200078e0206 */
[----:B------:R-:W-:Y:S02]  /*0200*/  UMOV UR4, URZ ;  /* 0x000000ff00047c82 */ /* 0x000fe40008000000 */
[----:B--234-:R-:W-:-:S07]  /*0210*/  MOV R5, UR5 ;  /* 0x0000000500057c02 */ /* 0x01cfce0008000f00 */
.L_x_1:
[--C-:B------:R-:W-:Y:S01]  /*0220*/  IMAD.WIDE R8, R15, 0x4, R4.reuse ;  /* 0x000000040f087825 */ /* 0x100fe200078e0204 */
[----:B------:R-:W0:Y:S04]  /*0230*/  LDC.64 R16, c[0x0][0x380] ;  /* 0x0000e000ff107b82 */ /* 0x000e280000000a00 */
[----:B------:R-:W2:Y:S01]  /*0240*/  LDG.E R21, desc[UR6][R8.64] ;  /* 0x0000000608157981 */ /* 0x000ea2000c1e1900 */
[----:B------:R-:W-:-:S03]  /*0250*/  IMAD.WIDE R10, R19, 0x4, R4 ;  /* 0x00000004130a7825 */ /* 0x000fc600078e0204 */
[----:B------:R-:W3:Y:S01]  /*0260*/  LDG.E R20, desc[UR6][R8.64+-0x8] ;  /* 0xfffff80608147981 */ /* 0x000ee2000c1e1900 */
[----:B------:R-:W-:-:S03]  /*0270*/  IMAD.WIDE R12, R15, 0x4, R6 ;  /* 0x000000040f0c7825 */ /* 0x000fc600078e0206 */
[----:B------:R-:W4:Y:S04]  /*0280*/  LDG.E R23, desc[UR6][R10.64+-0x4] ;  /* 0xfffffc060a177981 */ /* 0x000f28000c1e1900 */
[----:B------:R-:W5:Y:S01]  /*0290*/  LDG.E R25, desc[UR6][R12.64] ;  /* 0x000000060c197981 */ /* 0x000f62000c1e1900 */
[----:B0-----:R-:W-:-:S04]  /*02a0*/  IMAD.WIDE R16, R15, 0x4, R16 ;  /* 0x000000040f107825 */ /* 0x001fc800078e0210 */
[----:B--2---:R-:W-:-:S04]  /*02b0*/  FMUL R21, R21, UR8 ;  /* 0x0000000815157c20 */ /* 0x004fc80008400000 */
[----:B---3--:R-:W-:-:S04]  /*02c0*/  FFMA R20, R20, UR10, R21 ;  /* 0x0000000a14147c23 */ /* 0x008fc80008000015 */
[----:B----4-:R-:W-:-:S04]  /*02d0*/  FFMA R20, R23, UR9, R20 ;  /* 0x0000000917147c23 */ /* 0x010fc80008000014 */
[----:B-----5:R-:W-:-:S05]  /*02e0*/  FFMA R25, R25, UR11, R20 ;  /* 0x0000000b19197c23 */ /* 0x020fca0008000014 */
[----:B------:R-:W-:Y:S04]  /*02f0*/  STG.E desc[UR6][R16.64], R25 ;  /* 0x0000001910007986 */ /* 0x000fe8000c101906 */
[----:B------:R-:W2:Y:S04]  /*0300*/  LDG.E R22, desc[UR6][R8.64+-0x4] ;  /* 0xfffffc0608167981 */ /* 0x000ea8000c1e1900 */
[----:B------:R-:W3:Y:S01]  /*0310*/  LDG.E R21, desc[UR6][R2.64] ;  /* 0x0000000602157981 */ /* 0x000ee2000c1e1900 */
[C---:B--2---:R-:W-:Y:S01]  /*0320*/  FADD R20, R25.reuse, -R22 ;  /* 0x8000001619147221 */ /* 0x044fe20000000000 */
[----:B------:R-:W-:-:S04]  /*0330*/  FSETP.GT.AND P0, PT, R25, R22, PT ;  /* 0x000000161900720b */ /* 0x000fc80003f04000 */
[----:B------:R-:W-:-:S04]  /*0340*/  FSEL R23, R20, -R20, P0 ;  /* 0x8000001414177208 */ /* 0x000fc80000000000 */
[----:B---3--:R-:W-:-:S13]  /*0350*/  FSETP.GT.AND P0, PT, R23, R21, PT ;  /* 0x000000151700720b */ /* 0x008fda0003f04000 */
[----:B------:R0:W-:Y:S04]  /*0360*/  @P0 STG.E desc[UR6][R2.64], R23 ;  /* 0x0000001702000986 */ /* 0x0001e8000c101906 */
[----:B------:R-:W2:Y:S04]  /*0370*/  LDG.E R20, desc[UR6][R8.64+0x4] ;  /* 0x0000040608147981 */ /* 0x000ea8000c1e1900 */
[----:B------:R-:W3:Y:S04]  /*0380*/  @P0 LDG.E R22, desc[UR6][R8.64+-0x4] ;  /* 0xfffffc0608160981 */ /* 0x000ee8000c1e1900 */
[----:B------:R-:W4:Y:S04]  /*0390*/  LDG.E R10, desc[UR6][R10.64] ;  /* 0x000000060a0a7981 */ /* 0x000f28000c1e1900 */
[----:B------:R-:W5:Y:S01]  /*03a0*/  LDG.E R12, desc[UR6][R12.64+0x4] ;  /* 0x000004060c0c7981 */ /* 0x000f62000c1e1900 */
[----:B--2---:R-:W-:-:S04]  /*03b0*/  FMUL R21, R20, UR8 ;  /* 0x0000000814157c20 */ /* 0x004fc80008400000 */
[----:B---3--:R-:W-:-:S04]  /*03c0*/  FFMA R21, R22, UR10, R21 ;  /* 0x0000000a16157c23 */ /* 0x008fc80008000015 */
[----:B----4-:R-:W-:-:S04]  /*03d0*/  FFMA R21, R10, UR9, R21 ;  /* 0x000000090a157c23 */ /* 0x010fc80008000015 */
[----:B-----5:R-:W-:-:S05]  /*03e0*/  FFMA R21, R12, UR11, R21 ;  /* 0x0000000b0c157c23 */ /* 0x020fca0008000015 */
[----:B------:R1:W-:Y:S04]  /*03f0*/  STG.E desc[UR6][R16.64+0x4], R21 ;  /* 0x0000041510007986 */ /* 0x0003e8000c101906 */
[----:B------:R-:W2:Y:S04]  /*0400*/  LDG.E R20, desc[UR6][R8.64] ;  /* 0x0000000608147981 */ /* 0x000ea8000c1e1900 */
[----:B0-----:R-:W3:Y:S01]  /*0410*/  LDG.E R23, desc[UR6][R2.64] ;  /* 0x0000000602177981 */ /* 0x001ee2000c1e1900 */
[----:B------:R-:W-:Y:S01]  /*0420*/  IADD3 R18, PT, PT, R18, 0x2, RZ ;  /* 0x0000000212127810 */ /* 0x000fe20007ffe0ff */
[----:B------:R-:W-:Y:S01]  /*0430*/  UIADD3 UR4, UPT, UPT, UR4, 0x2, URZ ;  /* 0x0000000204047890 */ /* 0x000fe2000fffe0ff */
[----:B------:R-:W-:-:S02]  /*0440*/  IADD3 R19, PT, PT, R19, 0x2, RZ ;  /* 0x0000000213137810 */ /* 0x000fc40007ffe0ff */
[----:B------:R-:W-:Y:S01]  /*0450*/  IADD3 R15, PT, PT, R15, 0x2, RZ ;  /* 0x000000020f0f7810 */ /* 0x000fe20007ffe0ff */
[C---:B--2---:R-:W-:Y:S01]  /*0460*/  FADD R22, R21.reuse, -R20 ;  /* 0x8000001415167221 */ /* 0x044fe20000000000 */
[----:B------:R-:W-:-:S04]  /*0470*/  FSETP.GT.AND P0, PT, R21, R20, PT ;  /* 0x000000141500720b */ /* 0x000fc80003f04000 */
[----:B------:R-:W-:-:S04]  /*0480*/  FSEL R22, R22, -R22, P0 ;  /* 0x8000001616167208 */ /* 0x000fc80000000000 */
[----:B---3--:R-:W-:-:S13]  /*0490*/  FSETP.GT.AND P0, PT, R22, R23, PT ;  /* 0x000000171600720b */ /* 0x008fda0003f04000 */
[----:B------:R1:W-:Y:S01]  /*04a0*/  @P0 STG.E desc[UR6][R2.64], R22 ;  /* 0x0000001602000986 */ /* 0x0003e2000c101906 */
[----:B------:R-:W-:-:S13]  /*04b0*/  ISETP.NE.AND P0, PT, R18, RZ, PT ;  /* 0x000000ff1200720c */ /* 0x000fda0003f05270 */
[----:B-1----:R-:W-:Y:S05]  /*04c0*/  @P0 BRA `(.L_x_1) ;  /* 0xfffffffc00540947 */ /* 0x002fea000383ffff */
[----:B------:R-:W-:-:S12]  /*04d0*/  UIADD3 UR4, UPT, UPT, UR4, 0x1, URZ ;  /* 0x0000000104047890 */ /* 0x000fd8000fffe0ff */
.L_x_0:
[----:B------:R-:W1:Y:S02]  /*04e0*/  LDC R8, c[0x0][0x390] ;  /* 0x0000e400ff087b82 */ /* 0x000e640000000800 */
[----:B-1----:R-:W-:-:S04]  /*04f0*/  LOP3.LUT R4, R8, 0x1, RZ, 0xc0, !PT ;  /* 0x0000000108047812 */ /* 0x002fc800078ec0ff */
[----:B------:R-:W-:-:S13]  /*0500*/  ISETP.NE.U32.AND P0, PT, R4, 0x1, PT ;  /* 0x000000010400780c */ /* 0x000fda0003f05070 */
[----:B------:R-:W-:Y:S05]  /*0510*/  @P0 EXIT ;  /* 0x000000000000094d */ /* 0x000fea0003800000 */
[----:B0-----:R-:W0:Y:S01]  /*0520*/  LDC.64 R6, c[0x0][0x388] ;  /* 0x0000e200ff067b82 */ /* 0x001e220000000a00 */
[----:B------:R-:W-:Y:S01]  /*0530*/  IADD3 R13, PT, PT, R14, UR4, RZ ;  /* 0x000000040e0d7c10 */ /* 0x000fe2000fffe0ff */
[----:B------:R-:W1:Y:S03]  /*0540*/  LDCU UR4, c[0x0][0x3a0] ;  /* 0x00007400ff0477ac */ /* 0x000e660008000800 */
[C---:B------:R-:W-:Y:S01]  /*0550*/  IADD3 R9, PT, PT, R13.reuse, -0x2, -R8 ;  /* 0xfffffffe0d097810 */ /* 0x040fe20007ffe808 */
[----:B------:R-:W2:Y:S02]  /*0560*/  LDCU.64 UR8, c[0x0][0x398] ;  /* 0x00007300ff0877ac */ /* 0x000ea40008000a00 */
[----:B------:R-:W3:Y:S01]  /*0570*/  LDC.64 R10, c[0x0][0x380] ;  /* 0x0000e000ff0a7b82 */ /* 0x000ee20000000a00 */
[----:B------:R-:W4:Y:S01]  /*0580*/  LDCU UR5, c[0x0][0x394] ;  /* 0x00007280ff0577ac */ /* 0x000f220008000800 */
[----:B0-----:R-:W-:-:S05]  /*0590*/  IMAD.WIDE R4, R13, 0x4, R6 ;  /* 0x000000040d047825 */ /* 0x001fca00078e0206 */
[----:B------:R-:W1:Y:S01]  /*05a0*/  LDG.E R14, desc[UR6][R4.64+0x4] ;  /* 0x00000406040e7981 */ /* 0x000e62000c1e1900 */
[----:B------:R-:W-:-:S03]  /*05b0*/  IMAD.WIDE R6, R9, 0x4, R6 ;  /* 0x0000000409067825 */ /* 0x000fc600078e0206 */
[----:B------:R-:W2:Y:S01]  /*05c0*/  LDG.E R12, desc[UR6][R4.64+-0x4] ;  /* 0xfffffc06040c7981 */ /* 0x000ea2000c1e1900 */
[----:B------:R-:W-:-:S03]  /*05d0*/  IMAD.WIDE R8, R0, 0x4, R4 ;  /* 0x0000000400087825 */ /* 0x000fc600078e0204 */
[----:B------:R-:W4:Y:S04]  /*05e0*/  LDG.E R7, desc[UR6][R6.64] ;  /* 0x0000000606077981 */ /* 0x000f28000c1e1900 */
[----:B------:R-:W5:Y:S01]  /*05f0*/  LDG.E R9, desc[UR6][R8.64] ;  /* 0x0000000608097981 */ /* 0x000f62000c1e1900 */
[----:B---3--:R-:W-:-:S04]  /*0600*/  IMAD.WIDE R10, R13, 0x4, R10 ;  /* 0x000000040d0a7825 */ /* 0x008fc800078e020a */
[----:B-1----:R-:W-:-:S04]  /*0610*/  FMUL R15, R14, UR4 ;  /* 0x000000040e0f7c20 */ /* 0x002fc80008400000 */
[----:B--2---:R-:W-:-:S04]  /*0620*/  FFMA R12, R12, UR8, R15 ;  /* 0x000000080c0c7c23 */ /* 0x004fc8000800000f */
[----:B----4-:R-:W-:-:S04]  /*0630*/  FFMA R12, R7, UR5, R12 ;  /* 0x00000005070c7c23 */ /* 0x010fc8000800000c */
[----:B-----5:R-:W-:-:S05]  /*0640*/  FFMA R13, R9, UR9, R12 ;  /* 0x00000009090d7c23 */ /* 0x020fca000800000c */
[----:B------:R0:W-:Y:S04]  /*0650*/  STG.E desc[UR6][R10.64], R13 ;  /* 0x0000000d0a007986 */ /* 0x0001e8000c101906 */
[----:B------:R-:W2:Y:S04]  /*0660*/  LDG.E R4, desc[UR6][R4.64] ;  /* 0x0000000604047981 */ /* 0x000ea8000c1e1900 */
[----:B------:R-:W3:Y:S01]  /*0670*/  LDG.E R6, desc[UR6][R2.64] ;  /* 0x0000000602067981 */ /* 0x000ee2000c1e1900 */
[C---:B--2---:R-:W-:Y:S01]  /*0680*/  FADD R0, R13.reuse, -R4 ;  /* 0x800000040d007221 */ /* 0x044fe20000000000 */
[----:B------:R-:W-:-:S04]  /*0690*/  FSETP.GT.AND P0, PT, R13, R4, PT ;  /* 0x000000040d00720b */ /* 0x000fc80003f04000 */
[----:B------:R-:W-:-:S04]  /*06a0*/  FSEL R7, R0, -R0, P0 ;  /* 0x8000000000077208 */ /* 0x000fc80000000000 */
[----:B---3--:R-:W-:-:S13]  /*06b0*/  FSETP.GT.AND P0, PT, R7, R6, PT ;  /* 0x000000060700720b */ /* 0x008fda0003f04000 */
[----:B0-----:R-:W-:Y:S05]  /*06c0*/  @!P0 EXIT ;  /* 0x000000000000894d */ /* 0x001fea0003800000 */
[----:B------:R-:W-:Y:S01]  /*06d0*/  STG.E desc[UR6][R2.64], R7 ;  /* 0x0000000702007986 */ /* 0x000fe2000c101906 */
[----:B------:R-:W-:Y:S05]  /*06e0*/  EXIT ;  /* 0x000000000000794d */ /* 0x000fea0003800000 */
.L_x_2:
[----:B------:R-:W-:-:S00]  /*06f0*/  BRA `(.L_x_2) ;  /* 0xfffffffc00fc7947 */ /* 0x000fc0000383ffff */
[----:B------:R-:W-:-:S00]  /*0700*/  NOP ;  /* 0x0000000000007918 */ /* 0x000fc00000000000 */
[----:B------:R-:W-:-:S00]  /*0710*/  NOP ;  /* 0x0000000000007918 */ /* 0x000fc00000000000 */
[----:B------:R-:W-:-:S00]  /*0720*/  NOP ;  /* 0x0000000000007918 */ /* 0x000fc00000000000 */
[----:B------:R-:W-:-:S00]  /*0730*/  NOP ;  /* 0x0000000000007918 */ /* 0x000fc00000000000 */
[----:B------:R-:W-:-:S00]  /*0740*/  NOP ;  /* 0x0000000000007918 */ /* 0x000fc00000000000 */
[----:B------:R-:W-:-:S00]  /*0750*/  NOP ;  /* 0x0000000000007918 */ /* 0x000fc00000000000 */
[----:B------:R-:W-:-:S00]  /*0760*/  NOP ;  /* 0x0000000000007918 */ /* 0x000fc00000000000 */
[----:B------:R-:W-:-:S00]  /*0770*/  NOP ;  /* 0x0000000000007918 */ /* 0x000fc00000000000 */
.L_x_3:


//--------------------- .nv.shared.reserved.0     --------------------------
	.section	.nv.shared.reserved.0,"aw",@nobits
	.weak		__nv_reservedSMEM_offset_0_alias
	.size		__nv_reservedSMEM_offset_0_alias, 0, 64
	.other		__nv_reservedSMEM_offset_0_alias,@"STO_CUDA_RESERVED_SHARED STV_DEFAULT"
__nv_reservedSMEM_offset_0_alias:
	.zero		0
	.zero		64


//--------------------- .nv.constant0._Z9matrixaddPfS_iffffS_ --------------------------
	.section	.nv.constant0._Z9matrixaddPfS_iffffS_,"a",@progbits
	.sectionflags	@""
	.align	4
.nv.constant0._Z9matrixaddPfS_iffffS_:
	.zero		944


//--------------------- SYMBOLS --------------------------

	.type		.nv.reservedSmem.offset0,@object
	.size		.nv.reservedSmem.offset0,0x4
